//
// Generated by NVIDIA NVVM Compiler
//
// Compiler Build ID: CL-36424714
// Cuda compilation tools, release 13.0, V13.0.88
// Based on NVVM 20.0.0
//

.version 9.0
.target sm_100
.address_size 64

	// .globl	_Z6kernelPi
.const .align 4 .u32 d_constVar = 42;

.visible .entry _Z6kernelPi(
	.param .u64 .ptr .align 1 _Z6kernelPi_param_0
)
{
	.reg .b32 	%r<3>;
	.reg .b64 	%rd<5>;

	ld.param.u64 	%rd1, [_Z6kernelPi_param_0];
	cvta.to.global.u64 	%rd2, %rd1;
	mov.u32 	%r1, %tid.x;
	ld.const.u32 	%r2, [d_constVar];
	mul.wide.u32 	%rd3, %r1, 4;
	add.s64 	%rd4, %rd2, %rd3;
	st.global.u32 	[%rd4], %r2;
	ret;

}


// ===== COMPILED SASS (sm_100) =====

	.target	sm_100

	.elftype	@"ET_EXEC"


//--------------------- .note.nv.tkinfo           --------------------------
	.section	.note.nv.tkinfo,"",@"SHT_NOTE"
	.sectionflags	@"SHF_NOTE_NV_TKINFO"
	.tkinfo
        /*0018*/ 	.word	0x00000002
        /*0030*/ 	.string	""
        /*0030*/ 	.string	"ptxas"
        /*0030*/ 	.string	"Cuda compilation tools, release 13.0, V13.0.88"
        /*0030*/ 	.string	"Build cuda_13.0.r13.0/compiler.36424714_0"
        /*0030*/ 	.string	"-arch sm_100 -m 64 "



//--------------------- .note.nv.cuinfo           --------------------------
	.section	.note.nv.cuinfo,"",@"SHT_NOTE"
	.sectionflags	@"SHF_NOTE_NV_CUINFO"
        /*0018*/ 	.short	0x0002
        /*001a*/ 	.short	0x0064
        /*001c*/ 	.short	0x0082
	.zero		2


//--------------------- .nv.info                  --------------------------
	.section	.nv.info,"",@"SHT_CUDA_INFO"
	.align	4


	//----- nvinfo : EIATTR_REGCOUNT
	.align		4
        /*0000*/ 	.byte	0x04, 0x2f
        /*0002*/ 	.short	(.L_2 - .L_1)
	.align		4
.L_1:
        /*0004*/ 	.word	index@(_Z6kernelPi)
        /*0008*/ 	.word	0x0000000a


	//----- nvinfo : EIATTR_FRAME_SIZE
	.align		4
.L_2:
        /*000c*/ 	.byte	0x04, 0x11
        /*000e*/ 	.short	(.L_4 - .L_3)
	.align		4
.L_3:
        /*0010*/ 	.word	index@(_Z6kernelPi)
        /*0014*/ 	.word	0x00000000


	//----- nvinfo : EIATTR_MIN_STACK_SIZE
	.align		4
.L_4:
        /*0018*/ 	.byte	0x04, 0x12
        /*001a*/ 	.short	(.L_6 - .L_5)
	.align		4
.L_5:
        /*001c*/ 	.word	index@(_Z6kernelPi)
        /*0020*/ 	.word	0x00000000
.L_6:


//--------------------- .nv.compat                --------------------------
	.section	.nv.compat,"",@"SHT_CUDA_COMPAT_INFO"
	.align	4
        /*0000*/ 	.byte	0x02, 0x09, 0x00, 0x00, 0x02, 0x02, 0x01, 0x00, 0x02, 0x05, 0x05, 0x00, 0x03, 0x07, 0x01, 0x01
        /*0010*/ 	.byte	0x02, 0x03, 0x00, 0x00, 0x02, 0x06, 0x01, 0x00, 0x04, 0x0b, 0x08, 0x00, 0x09, 0x00, 0x00, 0x00
        /*0020*/ 	.byte	0x00, 0x00, 0x00, 0x00


//--------------------- .nv.info._Z6kernelPi      --------------------------
	.section	.nv.info._Z6kernelPi,"",@"SHT_CUDA_INFO"
	.sectionflags	@""
	.align	4


	//----- nvinfo : EIATTR_CUDA_API_VERSION
	.align		4
        /*0000*/ 	.byte	0x04, 0x37
        /*0002*/ 	.short	(.L_8 - .L_7)
.L_7:
        /*0004*/ 	.word	0x00000082


	//----- nvinfo : EIATTR_KPARAM_INFO
	.align		4
.L_8:
        /*0008*/ 	.byte	0x04, 0x17
        /*000a*/ 	.short	(.L_10 - .L_9)
.L_9:
        /*000c*/ 	.word	0x00000000
        /*0010*/ 	.short	0x0000
        /*0012*/ 	.short	0x0000
        /*0014*/ 	.byte	0x00, 0xf5, 0x21, 0x00


	//----- nvinfo : EIATTR_SPARSE_MMA_MASK
	.align		4
.L_10:
        /*0018*/ 	.byte	0x03, 0x50
        /*001a*/ 	.short	0x0000


	//----- nvinfo : EIATTR_MAXREG_COUNT
	.align		4
        /*001c*/ 	.byte	0x03, 0x1b
        /*001e*/ 	.short	0x00ff


	//----- nvinfo : EIATTR_MERCURY_ISA_VERSION
	.align		4
        /*0020*/ 	.byte	0x03, 0x5f
        /*0022*/ 	.short	0x0101


	//----- nvinfo : EIATTR_VRC_CTA_INIT_COUNT
	.align		4
        /*0024*/ 	.byte	0x02, 0x4a
	.zero		1
	.zero		1


	//----- nvinfo : EIATTR_EXIT_INSTR_OFFSETS
	.align		4
        /*0028*/ 	.byte	0x04, 0x1c
        /*002a*/ 	.short	(.L_12 - .L_11)


	//   ....[0]....
.L_11:
        /*002c*/ 	.word	0x00000070


	//----- nvinfo : EIATTR_CBANK_PARAM_SIZE
	.align		4
.L_12:
        /*0030*/ 	.byte	0x03, 0x19
        /*0032*/ 	.short	0x0008


	//----- nvinfo : EIATTR_PARAM_CBANK
	.align		4
        /*0034*/ 	.byte	0x04, 0x0a
        /*0036*/ 	.short	(.L_14 - .L_13)
	.align		4
.L_13:
        /*0038*/ 	.word	index@(.nv.constant0._Z6kernelPi)
        /*003c*/ 	.short	0x0380
        /*003e*/ 	.short	0x0008


	//----- nvinfo : EIATTR_SW_WAR
	.align		4
.L_14:
        /*0040*/ 	.byte	0x04, 0x36
        /*0042*/ 	.short	(.L_16 - .L_15)
.L_15:
        /*0044*/ 	.word	0x00000008
.L_16:


//--------------------- .nv.callgraph             --------------------------
	.section	.nv.callgraph,"",@"SHT_CUDA_CALLGRAPH"
	.align	4
	.sectionentsize	8
	.align		4
        /*0000*/ 	.word	0x00000000
	.align		4
        /*0004*/ 	.word	0xffffffff
	.align		4
        /*0008*/ 	.word	0x00000000
	.align		4
        /*000c*/ 	.word	0xfffffffe
	.align		4
        /*0010*/ 	.word	0x00000000
	.align		4
        /*0014*/ 	.word	0xfffffffd
	.align		4
        /*0018*/ 	.word	0x00000000
	.align		4
        /*001c*/ 	.word	0xfffffffc


//--------------------- .nv.constant3             --------------------------
	.section	.nv.constant3,"a",@progbits
	.align	4
.nv.constant3:
	.type		d_constVar,@object
	.size		d_constVar,(.L_0 - d_constVar)
d_constVar:
        /*0000*/ 	.byte	0x2a, 0x00, 0x00, 0x00
.L_0:


//--------------------- .text._Z6kernelPi         --------------------------
	.section	.text._Z6kernelPi,"ax",@progbits
	.align	128
        .global         _Z6kernelPi
        .type           _Z6kernelPi,@function
        .size           _Z6kernelPi,(.L_x_1 - _Z6kernelPi)
        .other          _Z6kernelPi,@"STO_CUDA_ENTRY STV_DEFAULT"
_Z6kernelPi:
.text._Z6kernelPi:
[----:B------:R-:W-:Y:S01]  /*0000*/  LDC R1, c[0x0][0x37c] ;  /* 0x0000df00ff017b82 */ /* 0x000fe20000000800 */
[----:B------:R-:W0:Y:S07]  /*0010*/  S2R R5, SR_TID.X ;  /* 0x0000000000057919 */ /* 0x000e2e0000002100 */
[----:B------:R-:W0:Y:S01]  /*0020*/  LDC.64 R2, c[0x0][0x380] ;  /* 0x0000e000ff027b82 */ /* 0x000e220000000a00 */
[----:B------:R-:W1:Y:S07]  /*0030*/  LDCU.64 UR4, c[0x0][0x358] ;  /* 0x00006b00ff0477ac */ /* 0x000e6e0008000a00 */
[----:B------:R-:W1:Y:S01]  /*0040*/  LDC R7, c[0x3][RZ] ;  /* 0x00c00000ff077b82 */ /* 0x000e620000000800 */
[----:B0-----:R-:W-:-:S05]  /*0050*/  IMAD.WIDE.U32 R2, R5, 0x4, R2 ;  /* 0x0000000405027825 */ /* 0x001fca00078e0002 */
[----:B-1----:R-:W-:Y:S01]  /*0060*/  STG.E desc[UR4][R2.64], R7 ;  /* 0x0000000702007986 */ /* 0x002fe2000c101904 */
[----:B------:R-:W-:Y:S05]  /*0070*/  EXIT ;  /* 0x000000000000794d */ /* 0x000fea0003800000 */
.L_x_0:
[----:B------:R-:W-:-:S00]  /*0080*/  BRA `(.L_x_0) ;  /* 0xfffffffc00fc7947 */ /* 0x000fc0000383ffff */
[----:B------:R-:W-:-:S00]  /*0090*/  NOP ;  /* 0x0000000000007918 */ /* 0x000fc00000000000 */
        /* <DEDUP_REMOVED lines=14> */
.L_x_1:


//--------------------- .nv.shared.reserved.0     --------------------------
	.section	.nv.shared.reserved.0,"aw",@nobits
	.weak		__nv_reservedSMEM_offset_0_alias
	.size		__nv_reservedSMEM_offset_0_alias, 0, 64
	.other		__nv_reservedSMEM_offset_0_alias,@"STO_CUDA_RESERVED_SHARED STV_DEFAULT"
__nv_reservedSMEM_offset_0_alias:
	.zero		0
	.zero		64


//--------------------- .nv.constant0._Z6kernelPi --------------------------
	.section	.nv.constant0._Z6kernelPi,"a",@progbits
	.sectionflags	@""
	.align	4
.nv.constant0._Z6kernelPi:
	.zero		904


//--------------------- SYMBOLS --------------------------

	.type		.nv.reservedSmem.offset0,@object
	.size		.nv.reservedSmem.offset0,0x4
